//
// Generated by NVIDIA NVVM Compiler
//
// Compiler Build ID: CL-36424714
// Cuda compilation tools, release 13.0, V13.0.88
// Based on NVVM 20.0.0
//

.version 9.0
.target sm_100
.address_size 64

	// .globl	_Z6cal_piPfifii

.visible .entry _Z6cal_piPfifii(
	.param .u64 .ptr .align 1 _Z6cal_piPfifii_param_0,
	.param .u32 _Z6cal_piPfifii_param_1,
	.param .f32 _Z6cal_piPfifii_param_2,
	.param .u32 _Z6cal_piPfifii_param_3,
	.param .u32 _Z6cal_piPfifii_param_4
)
{
	.reg .pred 	%p<8>;
	.reg .b32 	%r<14>;
	.reg .b32 	%f<29>;
	.reg .b64 	%rd<37>;
	.reg .b64 	%fd<44>;

	ld.param.u64 	%rd19, [_Z6cal_piPfifii_param_0];
	ld.param.u32 	%r3, [_Z6cal_piPfifii_param_1];
	ld.param.f32 	%f9, [_Z6cal_piPfifii_param_2];
	ld.param.u32 	%r1, [_Z6cal_piPfifii_param_3];
	ld.param.u32 	%r2, [_Z6cal_piPfifii_param_4];
	mul.lo.s32 	%r4, %r1, %r3;
	mul.lo.s32 	%r5, %r4, %r2;
	cvt.s64.s32 	%rd1, %r5;
	mov.u32 	%r6, %ctaid.x;
	mov.u32 	%r7, %ntid.x;
	mov.u32 	%r8, %tid.x;
	mad.lo.s32 	%r9, %r6, %r7, %r8;
	cvt.u64.u32 	%rd35, %r9;
	setp.ge.s64 	%p1, %rd35, %rd1;
	@%p1 bra 	$L__BB0_10;
	cvta.to.global.u64 	%rd20, %rd19;
	cvt.f64.f32 	%fd1, %f9;
	shl.b64 	%rd21, %rd35, 2;
	add.s64 	%rd3, %rd20, %rd21;
	mul.lo.s32 	%r10, %r2, %r1;
	cvt.s64.s32 	%rd4, %r10;
	ld.global.f32 	%f28, [%rd3];
	add.s64 	%rd22, %rd4, %rd35;
	max.s64 	%rd23, %rd22, %rd1;
	setp.lt.s64 	%p2, %rd22, %rd1;
	selp.u64 	%rd5, 1, 0, %p2;
	add.s64 	%rd24, %rd22, %rd5;
	sub.s64 	%rd6, %rd23, %rd24;
	or.b64  	%rd25, %rd6, %rd4;
	and.b64  	%rd26, %rd25, -4294967296;
	setp.ne.s64 	%p3, %rd26, 0;
	@%p3 bra 	$L__BB0_3;
	cvt.u32.u64 	%r11, %rd4;
	cvt.u32.u64 	%r12, %rd6;
	div.u32 	%r13, %r12, %r11;
	cvt.u64.u32 	%rd32, %r13;
	bra.uni 	$L__BB0_4;
$L__BB0_3:
	div.u64 	%rd32, %rd6, %rd4;
$L__BB0_4:
	add.s64 	%rd10, %rd32, %rd5;
	and.b64  	%rd27, %rd10, 3;
	setp.eq.s64 	%p4, %rd27, 3;
	@%p4 bra 	$L__BB0_7;
	add.s64 	%rd28, %rd10, 1;
	and.b64  	%rd33, %rd28, 3;
$L__BB0_6:
	.pragma "nounroll";
	cvt.rn.f64.s64 	%fd2, %rd35;
	add.f64 	%fd3, %fd2, 0d3FE0000000000000;
	mul.f64 	%fd4, %fd3, %fd1;
	cvt.rn.f32.f64 	%f11, %fd4;
	mul.f32 	%f12, %f11, %f11;
	cvt.f64.f32 	%fd5, %f12;
	add.f64 	%fd6, %fd5, 0d3FF0000000000000;
	mov.f64 	%fd7, 0d4010000000000000;
	div.rn.f64 	%fd8, %fd7, %fd6;
	cvt.f64.f32 	%fd9, %f28;
	add.f64 	%fd10, %fd8, %fd9;
	cvt.rn.f32.f64 	%f28, %fd10;
	add.s64 	%rd35, %rd35, %rd4;
	add.s64 	%rd33, %rd33, -1;
	setp.ne.s64 	%p5, %rd33, 0;
	@%p5 bra 	$L__BB0_6;
$L__BB0_7:
	setp.lt.u64 	%p6, %rd10, 3;
	@%p6 bra 	$L__BB0_9;
$L__BB0_8:
	cvt.rn.f64.s64 	%fd11, %rd35;
	add.f64 	%fd12, %fd11, 0d3FE0000000000000;
	mul.f64 	%fd13, %fd12, %fd1;
	cvt.rn.f32.f64 	%f13, %fd13;
	mul.f32 	%f14, %f13, %f13;
	cvt.f64.f32 	%fd14, %f14;
	add.f64 	%fd15, %fd14, 0d3FF0000000000000;
	mov.f64 	%fd16, 0d4010000000000000;
	div.rn.f64 	%fd17, %fd16, %fd15;
	cvt.f64.f32 	%fd18, %f28;
	add.f64 	%fd19, %fd17, %fd18;
	cvt.rn.f32.f64 	%f15, %fd19;
	add.s64 	%rd29, %rd35, %rd4;
	cvt.rn.f64.s64 	%fd20, %rd29;
	add.f64 	%fd21, %fd20, 0d3FE0000000000000;
	mul.f64 	%fd22, %fd21, %fd1;
	cvt.rn.f32.f64 	%f16, %fd22;
	mul.f32 	%f17, %f16, %f16;
	cvt.f64.f32 	%fd23, %f17;
	add.f64 	%fd24, %fd23, 0d3FF0000000000000;
	div.rn.f64 	%fd25, %fd16, %fd24;
	cvt.f64.f32 	%fd26, %f15;
	add.f64 	%fd27, %fd25, %fd26;
	cvt.rn.f32.f64 	%f18, %fd27;
	add.s64 	%rd30, %rd29, %rd4;
	cvt.rn.f64.s64 	%fd28, %rd30;
	add.f64 	%fd29, %fd28, 0d3FE0000000000000;
	mul.f64 	%fd30, %fd29, %fd1;
	cvt.rn.f32.f64 	%f19, %fd30;
	mul.f32 	%f20, %f19, %f19;
	cvt.f64.f32 	%fd31, %f20;
	add.f64 	%fd32, %fd31, 0d3FF0000000000000;
	div.rn.f64 	%fd33, %fd16, %fd32;
	cvt.f64.f32 	%fd34, %f18;
	add.f64 	%fd35, %fd33, %fd34;
	cvt.rn.f32.f64 	%f21, %fd35;
	add.s64 	%rd31, %rd30, %rd4;
	cvt.rn.f64.s64 	%fd36, %rd31;
	add.f64 	%fd37, %fd36, 0d3FE0000000000000;
	mul.f64 	%fd38, %fd37, %fd1;
	cvt.rn.f32.f64 	%f22, %fd38;
	mul.f32 	%f23, %f22, %f22;
	cvt.f64.f32 	%fd39, %f23;
	add.f64 	%fd40, %fd39, 0d3FF0000000000000;
	div.rn.f64 	%fd41, %fd16, %fd40;
	cvt.f64.f32 	%fd42, %f21;
	add.f64 	%fd43, %fd41, %fd42;
	cvt.rn.f32.f64 	%f28, %fd43;
	add.s64 	%rd35, %rd31, %rd4;
	setp.lt.s64 	%p7, %rd35, %rd1;
	@%p7 bra 	$L__BB0_8;
$L__BB0_9:
	st.global.f32 	[%rd3], %f28;
$L__BB0_10:
	ret;

}


// ===== COMPILED SASS (sm_100) =====

	.target	sm_100

	.elftype	@"ET_EXEC"


//--------------------- .note.nv.tkinfo           --------------------------
	.section	.note.nv.tkinfo,"",@"SHT_NOTE"
	.sectionflags	@"SHF_NOTE_NV_TKINFO"
	.tkinfo
        /*0018*/ 	.word	0x00000002
        /*0030*/ 	.string	""
        /*0030*/ 	.string	"ptxas"
        /*0030*/ 	.string	"Cuda compilation tools, release 13.0, V13.0.88"
        /*0030*/ 	.string	"Build cuda_13.0.r13.0/compiler.36424714_0"
        /*0030*/ 	.string	"-arch sm_100 -m 64 "



//--------------------- .note.nv.cuinfo           --------------------------
	.section	.note.nv.cuinfo,"",@"SHT_NOTE"
	.sectionflags	@"SHF_NOTE_NV_CUINFO"
        /*0018*/ 	.short	0x0002
        /*001a*/ 	.short	0x0064
        /*001c*/ 	.short	0x0082
	.zero		2


//--------------------- .nv.info                  --------------------------
	.section	.nv.info,"",@"SHT_CUDA_INFO"
	.align	4


	//----- nvinfo : EIATTR_REGCOUNT
	.align		4
        /*0000*/ 	.byte	0x04, 0x2f
        /*0002*/ 	.short	(.L_1 - .L_0)
	.align		4
.L_0:
        /*0004*/ 	.word	index@(_Z6cal_piPfifii)
        /*0008*/ 	.word	0x00000021


	//----- nvinfo : EIATTR_FRAME_SIZE
	.align		4
.L_1:
        /*000c*/ 	.byte	0x04, 0x11
        /*000e*/ 	.short	(.L_3 - .L_2)
	.align		4
.L_2:
        /*0010*/ 	.word	index@($__internal_1_$__cuda_sm20_div_u64)
        /*0014*/ 	.word	0x00000000


	//----- nvinfo : EIATTR_FRAME_SIZE
	.align		4
.L_3:
        /*0018*/ 	.byte	0x04, 0x11
        /*001a*/ 	.short	(.L_5 - .L_4)
	.align		4
.L_4:
        /*001c*/ 	.word	index@($__internal_0_$__cuda_sm20_div_rn_f64_full)
        /*0020*/ 	.word	0x00000000


	//----- nvinfo : EIATTR_FRAME_SIZE
	.align		4
.L_5:
        /*0024*/ 	.byte	0x04, 0x11
        /*0026*/ 	.short	(.L_7 - .L_6)
	.align		4
.L_6:
        /*0028*/ 	.word	index@(_Z6cal_piPfifii)
        /*002c*/ 	.word	0x00000000


	//----- nvinfo : EIATTR_MIN_STACK_SIZE
	.align		4
.L_7:
        /*0030*/ 	.byte	0x04, 0x12
        /*0032*/ 	.short	(.L_9 - .L_8)
	.align		4
.L_8:
        /*0034*/ 	.word	index@(_Z6cal_piPfifii)
        /*0038*/ 	.word	0x00000000
.L_9:


//--------------------- .nv.compat                --------------------------
	.section	.nv.compat,"",@"SHT_CUDA_COMPAT_INFO"
	.align	4
        /*0000*/ 	.byte	0x02, 0x09, 0x00, 0x00, 0x02, 0x02, 0x01, 0x00, 0x02, 0x05, 0x05, 0x00, 0x03, 0x07, 0x01, 0x01
        /*0010*/ 	.byte	0x02, 0x03, 0x00, 0x00, 0x02, 0x06, 0x01, 0x00, 0x04, 0x0b, 0x08, 0x00, 0x01, 0x00, 0x00, 0x00
        /*0020*/ 	.byte	0x00, 0x00, 0x00, 0x00


//--------------------- .nv.info._Z6cal_piPfifii  --------------------------
	.section	.nv.info._Z6cal_piPfifii,"",@"SHT_CUDA_INFO"
	.sectionflags	@""
	.align	4


	//----- nvinfo : EIATTR_CUDA_API_VERSION
	.align		4
        /*0000*/ 	.byte	0x04, 0x37
        /*0002*/ 	.short	(.L_11 - .L_10)
.L_10:
        /*0004*/ 	.word	0x00000082


	//----- nvinfo : EIATTR_KPARAM_INFO
	.align		4
.L_11:
        /*0008*/ 	.byte	0x04, 0x17
        /*000a*/ 	.short	(.L_13 - .L_12)
.L_12:
        /*000c*/ 	.word	0x00000000
        /*0010*/ 	.short	0x0004
        /*0012*/ 	.short	0x0014
        /*0014*/ 	.byte	0x00, 0xf0, 0x11, 0x00


	//----- nvinfo : EIATTR_KPARAM_INFO
	.align		4
.L_13:
        /*0018*/ 	.byte	0x04, 0x17
        /*001a*/ 	.short	(.L_15 - .L_14)
.L_14:
        /*001c*/ 	.word	0x00000000
        /*0020*/ 	.short	0x0003
        /*0022*/ 	.short	0x0010
        /*0024*/ 	.byte	0x00, 0xf0, 0x11, 0x00


	//----- nvinfo : EIATTR_KPARAM_INFO
	.align		4
.L_15:
        /*0028*/ 	.byte	0x04, 0x17
        /*002a*/ 	.short	(.L_17 - .L_16)
.L_16:
        /*002c*/ 	.word	0x00000000
        /*0030*/ 	.short	0x0002
        /*0032*/ 	.short	0x000c
        /*0034*/ 	.byte	0x00, 0xf0, 0x11, 0x00


	//----- nvinfo : EIATTR_KPARAM_INFO
	.align		4
.L_17:
        /*0038*/ 	.byte	0x04, 0x17
        /*003a*/ 	.short	(.L_19 - .L_18)
.L_18:
        /*003c*/ 	.word	0x00000000
        /*0040*/ 	.short	0x0001
        /*0042*/ 	.short	0x0008
        /*0044*/ 	.byte	0x00, 0xf0, 0x11, 0x00


	//----- nvinfo : EIATTR_KPARAM_INFO
	.align		4
.L_19:
        /*0048*/ 	.byte	0x04, 0x17
        /*004a*/ 	.short	(.L_21 - .L_20)
.L_20:
        /*004c*/ 	.word	0x00000000
        /*0050*/ 	.short	0x0000
        /*0052*/ 	.short	0x0000
        /*0054*/ 	.byte	0x00, 0xf5, 0x21, 0x00


	//----- nvinfo : EIATTR_SPARSE_MMA_MASK
	.align		4
.L_21:
        /*0058*/ 	.byte	0x03, 0x50
        /*005a*/ 	.short	0x0000


	//----- nvinfo : EIATTR_MAXREG_COUNT
	.align		4
        /*005c*/ 	.byte	0x03, 0x1b
        /*005e*/ 	.short	0x00ff


	//----- nvinfo : EIATTR_MERCURY_ISA_VERSION
	.align		4
        /*0060*/ 	.byte	0x03, 0x5f
        /*0062*/ 	.short	0x0101


	//----- nvinfo : EIATTR_VRC_CTA_INIT_COUNT
	.align		4
        /*0064*/ 	.byte	0x02, 0x4a
	.zero		1
	.zero		1


	//----- nvinfo : EIATTR_EXIT_INSTR_OFFSETS
	.align		4
        /*0068*/ 	.byte	0x04, 0x1c
        /*006a*/ 	.short	(.L_23 - .L_22)


	//   ....[0]....
.L_22:
        /*006c*/ 	.word	0x000000c0


	//   ....[1]....
        /*0070*/ 	.word	0x00000f30


	//----- nvinfo : EIATTR_CRS_STACK_SIZE
	.align		4
.L_23:
        /*0074*/ 	.byte	0x04, 0x1e
        /*0076*/ 	.short	(.L_25 - .L_24)
.L_24:
        /*0078*/ 	.word	0x00000000


	//----- nvinfo : EIATTR_CBANK_PARAM_SIZE
	.align		4
.L_25:
        /*007c*/ 	.byte	0x03, 0x19
        /*007e*/ 	.short	0x0018


	//----- nvinfo : EIATTR_PARAM_CBANK
	.align		4
        /*0080*/ 	.byte	0x04, 0x0a
        /*0082*/ 	.short	(.L_27 - .L_26)
	.align		4
.L_26:
        /*0084*/ 	.word	index@(.nv.constant0._Z6cal_piPfifii)
        /*0088*/ 	.short	0x0380
        /*008a*/ 	.short	0x0018


	//----- nvinfo : EIATTR_SW_WAR
	.align		4
.L_27:
        /*008c*/ 	.byte	0x04, 0x36
        /*008e*/ 	.short	(.L_29 - .L_28)
.L_28:
        /*0090*/ 	.word	0x00000008
.L_29:


//--------------------- .nv.callgraph             --------------------------
	.section	.nv.callgraph,"",@"SHT_CUDA_CALLGRAPH"
	.align	4
	.sectionentsize	8
	.align		4
        /*0000*/ 	.word	0x00000000
	.align		4
        /*0004*/ 	.word	0xffffffff
	.align		4
        /*0008*/ 	.word	0x00000000
	.align		4
        /*000c*/ 	.word	0xfffffffe
	.align		4
        /*0010*/ 	.word	0x00000000
	.align		4
        /*0014*/ 	.word	0xfffffffd
	.align		4
        /*0018*/ 	.word	0x00000000
	.align		4
        /*001c*/ 	.word	0xfffffffc


//--------------------- .text._Z6cal_piPfifii     --------------------------
	.section	.text._Z6cal_piPfifii,"ax",@progbits
	.align	128
        .global         _Z6cal_piPfifii
        .type           _Z6cal_piPfifii,@function
        .size           _Z6cal_piPfifii,(.L_x_27 - _Z6cal_piPfifii)
        .other          _Z6cal_piPfifii,@"STO_CUDA_ENTRY STV_DEFAULT"
_Z6cal_piPfifii:
.text._Z6cal_piPfifii:
[----:B------:R-:W-:Y:S01]  /*0000*/  LDC R1, c[0x0][0x37c] ;  /* 0x0000df00ff017b82 */ /* 0x000fe20000000800 */
[----:B------:R-:W0:Y:S07]  /*0010*/  S2R R3, SR_TID.X ;  /* 0x0000000000037919 */ /* 0x000e2e0000002100 */
[----:B------:R-:W0:Y:S01]  /*0020*/  S2UR UR5, SR_CTAID.X ;  /* 0x00000000000579c3 */ /* 0x000e220000002500 */
[----:B------:R-:W1:Y:S01]  /*0030*/  LDCU UR4, c[0x0][0x388] ;  /* 0x00007100ff0477ac */ /* 0x000e620008000800 */
[----:B------:R-:W1:Y:S06]  /*0040*/  LDCU.64 UR8, c[0x0][0x390] ;  /* 0x00007200ff0877ac */ /* 0x000e6c0008000a00 */
[----:B------:R-:W0:Y:S01]  /*0050*/  LDC R6, c[0x0][0x360] ;  /* 0x0000d800ff067b82 */ /* 0x000e220000000800 */
[----:B-1----:R-:W-:-:S04]  /*0060*/  UIMAD UR4, UR8, UR4, URZ ;  /* 0x00000004080472a4 */ /* 0x002fc8000f8e02ff */
[----:B------:R-:W-:-:S04]  /*0070*/  UIMAD UR6, UR4, UR9, URZ ;  /* 0x00000009040672a4 */ /* 0x000fc8000f8e02ff */
[----:B------:R-:W-:Y:S01]  /*0080*/  USHF.R.S32.HI UR12, URZ, 0x1f, UR6 ;  /* 0x0000001fff0c7899 */ /* 0x000fe20008011406 */
[----:B0-----:R-:W-:-:S05]  /*0090*/  IMAD R6, R6, UR5, R3 ;  /* 0x0000000506067c24 */ /* 0x001fca000f8e0203 */
[----:B------:R-:W-:-:S04]  /*00a0*/  ISETP.GE.U32.AND P0, PT, R6, UR6, PT ;  /* 0x0000000606007c0c */ /* 0x000fc8000bf06070 */
[----:B------:R-:W-:-:S13]  /*00b0*/  ISETP.GE.AND.EX P0, PT, RZ, UR12, PT, P0 ;  /* 0x0000000cff007c0c */ /* 0x000fda000bf06300 */
[----:B------:R-:W-:Y:S05]  /*00c0*/  @P0 EXIT ;  /* 0x000000000000094d */ /* 0x000fea0003800000 */
[----:B------:R-:W0:Y:S01]  /*00d0*/  LDCU.64 UR4, c[0x0][0x380] ;  /* 0x00007000ff0477ac */ /* 0x000e220008000a00 */
[----:B------:R-:W-:Y:S01]  /*00e0*/  IMAD.MOV.U32 R7, RZ, RZ, RZ ;  /* 0x000000ffff077224 */ /* 0x000fe200078e00ff */
[----:B------:R-:W1:Y:S01]  /*00f0*/  LDCU.64 UR10, c[0x0][0x358] ;  /* 0x00006b00ff0a77ac */ /* 0x000e620008000a00 */
[----:B0-----:R-:W-:-:S04]  /*0100*/  LEA R10, P0, R6, UR4, 0x2 ;  /* 0x00000004060a7c11 */ /* 0x001fc8000f8010ff */
[----:B------:R-:W-:-:S05]  /*0110*/  LEA.HI.X R11, R6, UR5, R7, 0x2, P0 ;  /* 0x00000005060b7c11 */ /* 0x000fca00080f1407 */
[----:B-1----:R0:W5:Y:S01]  /*0120*/  LDG.E R5, desc[UR10][R10.64] ;  /* 0x0000000a0a057981 */ /* 0x002162000c1e1900 */
[----:B------:R-:W-:Y:S01]  /*0130*/  UIMAD UR7, UR8, UR9, URZ ;  /* 0x00000009080772a4 */ /* 0x000fe2000f8e02ff */
[----:B------:R-:W-:Y:S03]  /*0140*/  BSSY.RECONVERGENT B0, `(.L_x_0) ;  /* 0x0000028000007945 */ /* 0x000fe60003800200 */
[----:B------:R-:W-:Y:S02]  /*0150*/  USHF.R.S32.HI UR5, URZ, 0x1f, UR7 ;  /* 0x0000001fff057899 */ /* 0x000fe40008011407 */
[----:B------:R-:W-:-:S04]  /*0160*/  IADD3 R2, P1, PT, R6, UR7, RZ ;  /* 0x0000000706027c10 */ /* 0x000fc8000ff3e0ff */
[----:B------:R-:W-:Y:S02]  /*0170*/  IADD3.X R4, PT, PT, R7, UR5, RZ, P1, !PT ;  /* 0x0000000507047c10 */ /* 0x000fe40008ffe4ff */
[C---:B------:R-:W-:Y:S02]  /*0180*/  ISETP.GE.U32.AND P0, PT, R2.reuse, UR6, PT ;  /* 0x0000000602007c0c */ /* 0x040fe4000bf06070 */
[----:B------:R-:W-:Y:S02]  /*0190*/  ISETP.GT.U32.AND P1, PT, R2, UR6, PT ;  /* 0x0000000602007c0c */ /* 0x000fe4000bf24070 */
[C---:B------:R-:W-:Y:S02]  /*01a0*/  ISETP.GE.AND.EX P0, PT, R4.reuse, UR12, PT, P0 ;  /* 0x0000000c04007c0c */ /* 0x040fe4000bf06300 */
[----:B------:R-:W-:Y:S02]  /*01b0*/  ISETP.GT.AND.EX P1, PT, R4, UR12, PT, P1 ;  /* 0x0000000c04007c0c */ /* 0x000fe4000bf24310 */
[----:B------:R-:W-:-:S02]  /*01c0*/  SEL R29, RZ, 0x1, P0 ;  /* 0x00000001ff1d7807 */ /* 0x000fc40000000000 */
[----:B------:R-:W-:Y:S02]  /*01d0*/  SEL R0, R2, UR6, P1 ;  /* 0x0000000602007c07 */ /* 0x000fe40008800000 */
[----:B------:R-:W-:Y:S02]  /*01e0*/  SEL R3, R4, UR12, P1 ;  /* 0x0000000c04037c07 */ /* 0x000fe40008800000 */
[----:B------:R-:W-:-:S04]  /*01f0*/  IADD3 R0, P0, P1, R0, -R2, -R29 ;  /* 0x8000000200007210 */ /* 0x000fc8000791e81d */
[----:B------:R-:W-:-:S04]  /*0200*/  IADD3.X R3, PT, PT, R3, -0x1, ~R4, P0, P1 ;  /* 0xffffffff03037810 */ /* 0x000fc800007e2c04 */
[----:B------:R-:W-:-:S04]  /*0210*/  LOP3.LUT R2, R3, UR5, RZ, 0xfc, !PT ;  /* 0x0000000503027c12 */ /* 0x000fc8000f8efcff */
[----:B------:R-:W-:-:S13]  /*0220*/  ISETP.NE.U32.AND P0, PT, R2, RZ, PT ;  /* 0x000000ff0200720c */ /* 0x000fda0003f05070 */
[----:B0-----:R-:W-:Y:S05]  /*0230*/  @P0 BRA `(.L_x_1) ;  /* 0x0000000000500947 */ /* 0x001fea0003800000 */
[----:B------:R-:W0:Y:S01]  /*0240*/  I2F.U32.RP R4, UR7 ;  /* 0x0000000700047d06 */ /* 0x000e220008209000 */
[----:B------:R-:W-:Y:S01]  /*0250*/  IMAD R9, RZ, RZ, -UR7 ;  /* 0x80000007ff097e24 */ /* 0x000fe2000f8e02ff */
[----:B------:R-:W-:-:S06]  /*0260*/  ISETP.NE.U32.AND P2, PT, RZ, UR7, PT ;  /* 0x00000007ff007c0c */ /* 0x000fcc000bf45070 */
[----:B0-----:R-:W0:Y:S02]  /*0270*/  MUFU.RCP R4, R4 ;  /* 0x0000000400047308 */ /* 0x001e240000001000 */
[----:B0-----:R-:W-:-:S06]  /*0280*/  VIADD R2, R4, 0xffffffe ;  /* 0x0ffffffe04027836 */ /* 0x001fcc0000000000 */
[----:B------:R0:W1:Y:S02]  /*0290*/  F2I.FTZ.U32.TRUNC.NTZ R3, R2 ;  /* 0x0000000200037305 */ /* 0x000064000021f000 */
[----:B0-----:R-:W-:Y:S02]  /*02a0*/  IMAD.MOV.U32 R2, RZ, RZ, RZ ;  /* 0x000000ffff027224 */ /* 0x001fe400078e00ff */
[----:B-1----:R-:W-:-:S04]  /*02b0*/  IMAD R9, R9, R3, RZ ;  /* 0x0000000309097224 */ /* 0x002fc800078e02ff */
[----:B------:R-:W-:-:S06]  /*02c0*/  IMAD.HI.U32 R3, R3, R9, R2 ;  /* 0x0000000903037227 */ /* 0x000fcc00078e0002 */
[----:B------:R-:W-:-:S04]  /*02d0*/  IMAD.HI.U32 R2, R3, R0, RZ ;  /* 0x0000000003027227 */ /* 0x000fc800078e00ff */
[----:B------:R-:W-:-:S04]  /*02e0*/  IMAD.MOV R3, RZ, RZ, -R2 ;  /* 0x000000ffff037224 */ /* 0x000fc800078e0a02 */
[----:B------:R-:W-:Y:S02]  /*02f0*/  IMAD R0, R3, UR7, R0 ;  /* 0x0000000703007c24 */ /* 0x000fe4000f8e0200 */
[----:B------:R-:W-:-:S03]  /*0300*/  IMAD.MOV.U32 R3, RZ, RZ, RZ ;  /* 0x000000ffff037224 */ /* 0x000fc600078e00ff */
[----:B------:R-:W-:-:S13]  /*0310*/  ISETP.GE.U32.AND P0, PT, R0, UR7, PT ;  /* 0x0000000700007c0c */ /* 0x000fda000bf06070 */
[----:B------:R-:W-:Y:S02]  /*0320*/  @P0 VIADD R0, R0, -UR7 ;  /* 0x8000000700000c36 */ /* 0x000fe40008000000 */
[----:B------:R-:W-:-:S03]  /*0330*/  @P0 VIADD R2, R2, 0x1 ;  /* 0x0000000102020836 */ /* 0x000fc60000000000 */
[----:B------:R-:W-:-:S13]  /*0340*/  ISETP.GE.U32.AND P1, PT, R0, UR7, PT ;  /* 0x0000000700007c0c */ /* 0x000fda000bf26070 */
[----:B------:R-:W-:Y:S01]  /*0350*/  @P1 VIADD R2, R2, 0x1 ;  /* 0x0000000102021836 */ /* 0x000fe20000000000 */
[----:B------:R-:W-:Y:S01]  /*0360*/  @!P2 LOP3.LUT R2, RZ, UR7, RZ, 0x33, !PT ;  /* 0x00000007ff02ac12 */ /* 0x000fe2000f8e33ff */
[----:B------:R-:W-:Y:S06]  /*0370*/  BRA `(.L_x_2) ;  /* 0x0000000000107947 */ /* 0x000fec0003800000 */
.L_x_1:
[----:B------:R-:W-:-:S07]  /*0380*/  MOV R2, 0x3a0 ;  /* 0x000003a000027802 */ /* 0x000fce0000000f00 */
[----:B-----5:R-:W-:Y:S05]  /*0390*/  CALL.REL.NOINC `($__internal_1_$__cuda_sm20_div_u64) ;  /* 0x00000010006c7944 */ /* 0x020fea0003c00000 */
[----:B------:R-:W-:Y:S02]  /*03a0*/  IMAD.MOV.U32 R2, RZ, RZ, R0 ;  /* 0x000000ffff027224 */ /* 0x000fe400078e0000 */
[----:B------:R-:W-:-:S07]  /*03b0*/  IMAD.MOV.U32 R3, RZ, RZ, R9 ;  /* 0x000000ffff037224 */ /* 0x000fce00078e0009 */
.L_x_2:
[----:B------:R-:W-:Y:S05]  /*03c0*/  BSYNC.RECONVERGENT B0 ;  /* 0x0000000000007941 */ /* 0x000fea0003800200 */
.L_x_0:
[----:B------:R-:W-:Y:S01]  /*03d0*/  IADD3 R29, P1, PT, R2, R29, RZ ;  /* 0x0000001d021d7210 */ /* 0x000fe20007f3e0ff */
[----:B------:R-:W0:Y:S01]  /*03e0*/  LDCU UR4, c[0x0][0x38c] ;  /* 0x00007180ff0477ac */ /* 0x000e220008000800 */
[----:B------:R-:W-:Y:S02]  /*03f0*/  BSSY.RECONVERGENT B0, `(.L_x_3) ;  /* 0x0000032000007945 */ /* 0x000fe40003800200 */
[----:B------:R-:W-:Y:S01]  /*0400*/  LOP3.LUT R0, R29, 0x3, RZ, 0xc0, !PT ;  /* 0x000000031d007812 */ /* 0x000fe200078ec0ff */
[----:B------:R-:W-:Y:S01]  /*0410*/  UMOV UR8, 0x40100000 ;  /* 0x4010000000087882 */ /* 0x000fe20000000000 */
[----:B------:R-:W-:Y:S02]  /*0420*/  IMAD.X R28, RZ, RZ, R3, P1 ;  /* 0x000000ffff1c7224 */ /* 0x000fe400008e0603 */
[----:B------:R-:W-:-:S04]  /*0430*/  ISETP.NE.U32.AND P0, PT, R0, 0x3, PT ;  /* 0x000000030000780c */ /* 0x000fc80003f05070 */
[----:B------:R-:W-:Y:S01]  /*0440*/  ISETP.NE.AND.EX P0, PT, RZ, RZ, PT, P0 ;  /* 0x000000ffff00720c */ /* 0x000fe20003f05300 */
[----:B0-----:R-:W0:Y:S01]  /*0450*/  F2F.F64.F32 R12, UR4 ;  /* 0x00000004000c7d10 */ /* 0x001e220008201800 */
[----:B------:R-:W-:-:S11]  /*0460*/  UMOV UR4, URZ ;  /* 0x000000ff00047c82 */ /* 0x000fd60008000000 */
[----:B------:R-:W-:Y:S05]  /*0470*/  @!P0 BRA `(.L_x_4) ;  /* 0x0000000000a48947 */ /* 0x000fea0003800000 */
[----:B------:R-:W-:Y:S02]  /*0480*/  VIADD R8, R29, 0x1 ;  /* 0x000000011d087836 */ /* 0x000fe40000000000 */
[----:B------:R-:W-:-:S03]  /*0490*/  IMAD.MOV.U32 R9, RZ, RZ, RZ ;  /* 0x000000ffff097224 */ /* 0x000fc600078e00ff */
[----:B------:R-:W-:-:S07]  /*04a0*/  LOP3.LUT R8, R8, 0x3, RZ, 0xc0, !PT ;  /* 0x0000000308087812 */ /* 0x000fce00078ec0ff */
.L_x_7:
[----:B-1----:R-:W1:Y:S01]  /*04b0*/  I2F.F64.S64 R2, R6 ;  /* 0x0000000600027312 */ /* 0x002e620000301c00 */
[----:B------:R-:W-:Y:S01]  /*04c0*/  IMAD.MOV.U32 R16, RZ, RZ, 0x1 ;  /* 0x00000001ff107424 */ /* 0x000fe200078e00ff */
[----:B------:R-:W-:Y:S01]  /*04d0*/  IADD3 R8, P0, PT, R8, -0x1, RZ ;  /* 0xffffffff08087810 */ /* 0x000fe20007f1e0ff */
[----:B------:R-:W-:Y:S03]  /*04e0*/  BSSY.RECONVERGENT B1, `(.L_x_5) ;  /* 0x000001c000017945 */ /* 0x000fe60003800200 */
[----:B------:R-:W-:Y:S02]  /*04f0*/  IADD3.X R9, PT, PT, R9, -0x1, RZ, P0, !PT ;  /* 0xffffffff09097810 */ /* 0x000fe400007fe4ff */
[----:B------:R-:W-:-:S04]  /*0500*/  ISETP.NE.U32.AND P0, PT, R8, RZ, PT ;  /* 0x000000ff0800720c */ /* 0x000fc80003f05070 */
[----:B------:R-:W-:Y:S01]  /*0510*/  ISETP.NE.AND.EX P0, PT, R9, RZ, PT, P0 ;  /* 0x000000ff0900720c */ /* 0x000fe20003f05300 */
[----:B-1----:R-:W-:-:S08]  /*0520*/  DADD R2, R2, 0.5 ;  /* 0x3fe0000002027429 */ /* 0x002fd00000000000 */
[----:B0-----:R-:W-:-:S10]  /*0530*/  DMUL R2, R2, R12 ;  /* 0x0000000c02027228 */ /* 0x001fd40000000000 */
[----:B------:R-:W0:Y:S02]  /*0540*/  F2F.F32.F64 R2, R2 ;  /* 0x0000000200027310 */ /* 0x000e240000301000 */
[----:B0-----:R-:W-:-:S06]  /*0550*/  FMUL R0, R2, R2 ;  /* 0x0000000202007220 */ /* 0x001fcc0000400000 */
[----:B------:R-:W0:Y:S02]  /*0560*/  F2F.F64.F32 R14, R0 ;  /* 0x00000000000e7310 */ /* 0x000e240000201800 */
[----:B0-----:R-:W-:-:S06]  /*0570*/  DADD R14, R14, 1 ;  /* 0x3ff000000e0e7429 */ /* 0x001fcc0000000000 */
[----:B------:R-:W0:Y:S02]  /*0580*/  MUFU.RCP64H R17, R15 ;  /* 0x0000000f00117308 */ /* 0x000e240000001800 */
[----:B0-----:R-:W-:-:S08]  /*0590*/  DFMA R18, -R14, R16, 1 ;  /* 0x3ff000000e12742b */ /* 0x001fd00000000110 */
[----:B------:R-:W-:-:S08]  /*05a0*/  DFMA R18, R18, R18, R18 ;  /* 0x000000121212722b */ /* 0x000fd00000000012 */
[----:B------:R-:W-:-:S08]  /*05b0*/  DFMA R18, R16, R18, R16 ;  /* 0x000000121012722b */ /* 0x000fd00000000010 */
[----:B------:R-:W-:-:S08]  /*05c0*/  DFMA R16, -R14, R18, 1 ;  /* 0x3ff000000e10742b */ /* 0x000fd00000000112 */
[----:B------:R-:W-:-:S08]  /*05d0*/  DFMA R16, R18, R16, R18 ;  /* 0x000000101210722b */ /* 0x000fd00000000012 */
[----:B------:R-:W-:-:S08]  /*05e0*/  DMUL R2, R16, 4 ;  /* 0x4010000010027828 */ /* 0x000fd00000000000 */
[----:B------:R-:W-:-:S08]  /*05f0*/  DFMA R18, -R14, R2, 4 ;  /* 0x401000000e12742b */ /* 0x000fd00000000102 */
[----:B------:R-:W-:-:S10]  /*0600*/  DFMA R2, R16, R18, R2 ;  /* 0x000000121002722b */ /* 0x000fd40000000002 */
[----:B------:R-:W-:-:S05]  /*0610*/  FFMA R0, RZ, R15, R3 ;  /* 0x0000000fff007223 */ /* 0x000fca0000000003 */
[----:B------:R-:W-:-:S13]  /*0620*/  FSETP.GT.AND P1, PT, |R0|, 1.469367938527859385e-39, PT ;  /* 0x001000000000780b */ /* 0x000fda0003f24200 */
[----:B--2---:R-:W-:Y:S05]  /*0630*/  @P1 BRA `(.L_x_6) ;  /* 0x0000000000181947 */ /* 0x004fea0003800000 */
[----:B------:R-:W-:Y:S01]  /*0640*/  IMAD.MOV.U32 R16, RZ, RZ, R14 ;  /* 0x000000ffff107224 */ /* 0x000fe200078e000e */
[----:B------:R-:W-:Y:S01]  /*0650*/  MOV R0, 0x680 ;  /* 0x0000068000007802 */ /* 0x000fe20000000f00 */
[----:B------:R-:W-:-:S07]  /*0660*/  IMAD.MOV.U32 R17, RZ, RZ, R15 ;  /* 0x000000ffff117224 */ /* 0x000fce00078e000f */
[----:B-----5:R-:W-:Y:S05]  /*0670*/  CALL.REL.NOINC `($__internal_0_$__cuda_sm20_div_rn_f64_full) ;  /* 0x0000000800307944 */ /* 0x020fea0003c00000 */
[----:B------:R-:W-:Y:S02]  /*0680*/  IMAD.MOV.U32 R2, RZ, RZ, R14 ;  /* 0x000000ffff027224 */ /* 0x000fe400078e000e */
[----:B------:R-:W-:-:S07]  /*0690*/  IMAD.MOV.U32 R3, RZ, RZ, R15 ;  /* 0x000000ffff037224 */ /* 0x000fce00078e000f */
.L_x_6:
[----:B------:R-:W-:Y:S05]  /*06a0*/  BSYNC.RECONVERGENT B1 ;  /* 0x0000000000017941 */ /* 0x000fea0003800200 */
.L_x_5:
[----:B-----5:R-:W0:Y:S01]  /*06b0*/  F2F.F64.F32 R4, R5 ;  /* 0x0000000500047310 */ /* 0x020e220000201800 */
[----:B------:R-:W-:-:S04]  /*06c0*/  IADD3 R6, P1, PT, R6, UR7, RZ ;  /* 0x0000000706067c10 */ /* 0x000fc8000ff3e0ff */
[----:B------:R-:W-:Y:S01]  /*06d0*/  IADD3.X R7, PT, PT, R7, UR5, RZ, P1, !PT ;  /* 0x0000000507077c10 */ /* 0x000fe20008ffe4ff */
[----:B0-----:R-:W-:-:S06]  /*06e0*/  DADD R2, R4, R2 ;  /* 0x0000000004027229 */ /* 0x001fcc0000000002 */
[----:B------:R1:W2:Y:S01]  /*06f0*/  F2F.F32.F64 R5, R2 ;  /* 0x0000000200057310 */ /* 0x0002a20000301000 */
[----:B------:R-:W-:Y:S05]  /*0700*/  @P0 BRA `(.L_x_7) ;  /* 0xfffffffc00680947 */ /* 0x000fea000383ffff */
.L_x_4:
[----:B------:R-:W-:Y:S05]  /*0710*/  BSYNC.RECONVERGENT B0 ;  /* 0x0000000000007941 */ /* 0x000fea0003800200 */
.L_x_3:
[----:B------:R-:W-:Y:S01]  /*0720*/  ISETP.GE.U32.AND P0, PT, R29, 0x3, PT ;  /* 0x000000031d00780c */ /* 0x000fe20003f06070 */
[----:B------:R-:W-:Y:S03]  /*0730*/  BSSY.RECONVERGENT B0, `(.L_x_8) ;  /* 0x000007e000007945 */ /* 0x000fe60003800200 */
[----:B------:R-:W-:-:S13]  /*0740*/  ISETP.GE.U32.AND.EX P0, PT, R28, RZ, PT, P0 ;  /* 0x000000ff1c00720c */ /* 0x000fda0003f06100 */
[----:B------:R-:W-:Y:S05]  /*0750*/  @!P0 BRA `(.L_x_9) ;  /* 0x0000000400ec8947 */ /* 0x000fea0003800000 */
.L_x_18:
[----:B-1----:R-:W1:Y:S01]  /*0760*/  I2F.F64.S64 R2, R6 ;  /* 0x0000000600027312 */ /* 0x002e620000301c00 */
[----:B------:R-:W-:Y:S01]  /*0770*/  BSSY.RECONVERGENT B1, `(.L_x_10) ;  /* 0x0000018000017945 */ /* 0x000fe20003800200 */
[----:B-1----:R-:W-:-:S08]  /*0780*/  DADD R2, R2, 0.5 ;  /* 0x3fe0000002027429 */ /* 0x002fd00000000000 */
[----:B0-----:R-:W-:-:S10]  /*0790*/  DMUL R2, R2, R12 ;  /* 0x0000000c02027228 */ /* 0x001fd40000000000 */
[----:B------:R-:W0:Y:S02]  /*07a0*/  F2F.F32.F64 R2, R2 ;  /* 0x0000000200027310 */ /* 0x000e240000301000 */
[----:B0-----:R-:W-:-:S06]  /*07b0*/  FMUL R0, R2, R2 ;  /* 0x0000000202007220 */ /* 0x001fcc0000400000 */
[----:B------:R-:W0:Y:S02]  /*07c0*/  F2F.F64.F32 R8, R0 ;  /* 0x0000000000087310 */ /* 0x000e240000201800 */
[----:B0-----:R-:W-:Y:S01]  /*07d0*/  DADD R16, R8, 1 ;  /* 0x3ff0000008107429 */ /* 0x001fe20000000000 */
[----:B------:R-:W-:-:S05]  /*07e0*/  IMAD.MOV.U32 R8, RZ, RZ, 0x1 ;  /* 0x00000001ff087424 */ /* 0x000fca00078e00ff */
[----:B------:R-:W0:Y:S02]  /*07f0*/  MUFU.RCP64H R9, R17 ;  /* 0x0000001100097308 */ /* 0x000e240000001800 */
[----:B0--3--:R-:W-:-:S08]  /*0800*/  DFMA R14, -R16, R8, 1 ;  /* 0x3ff00000100e742b */ /* 0x009fd00000000108 */
        /* <DEDUP_REMOVED lines=9> */
[----:B----4-:R-:W-:Y:S05]  /*08a0*/  @P0 BRA `(.L_x_11) ;  /* 0x0000000000100947 */ /* 0x010fea0003800000 */
[----:B------:R-:W-:-:S07]  /*08b0*/  MOV R0, 0x8d0 ;  /* 0x000008d000007802 */ /* 0x000fce0000000f00 */
[----:B--2--5:R-:W-:Y:S05]  /*08c0*/  CALL.REL.NOINC `($__internal_0_$__cuda_sm20_div_rn_f64_full) ;  /* 0x00000004009c7944 */ /* 0x024fea0003c00000 */
[----:B------:R-:W-:Y:S02]  /*08d0*/  IMAD.MOV.U32 R2, RZ, RZ, R14 ;  /* 0x000000ffff027224 */ /* 0x000fe400078e000e */
[----:B------:R-:W-:-:S07]  /*08e0*/  IMAD.MOV.U32 R3, RZ, RZ, R15 ;  /* 0x000000ffff037224 */ /* 0x000fce00078e000f */
.L_x_11:
[----:B------:R-:W-:Y:S05]  /*08f0*/  BSYNC.RECONVERGENT B1 ;  /* 0x0000000000017941 */ /* 0x000fea0003800200 */
.L_x_10:
[----:B------:R-:W-:Y:S01]  /*0900*/  IADD3 R6, P0, PT, R6, UR7, RZ ;  /* 0x0000000706067c10 */ /* 0x000fe2000ff1e0ff */
[----:B------:R-:W-:Y:S01]  /*0910*/  IMAD.MOV.U32 R14, RZ, RZ, 0x1 ;  /* 0x00000001ff0e7424 */ /* 0x000fe200078e00ff */
[----:B--2--5:R-:W-:Y:S01]  /*0920*/  F2F.F64.F32 R4, R5 ;  /* 0x0000000500047310 */ /* 0x024fe20000201800 */
[----:B------:R-:W-:Y:S01]  /*0930*/  BSSY.RECONVERGENT B1, `(.L_x_12) ;  /* 0x0000019000017945 */ /* 0x000fe20003800200 */
[----:B------:R-:W-:-:S06]  /*0940*/  IADD3.X R7, PT, PT, R7, UR5, RZ, P0, !PT ;  /* 0x0000000507077c10 */ /* 0x000fcc00087fe4ff */
[----:B------:R-:W0:Y:S02]  /*0950*/  I2F.F64.S64 R8, R6 ;  /* 0x0000000600087312 */ /* 0x000e240000301c00 */
[----:B0-----:R-:W-:-:S08]  /*0960*/  DADD R8, R8, 0.5 ;  /* 0x3fe0000008087429 */ /* 0x001fd00000000000 */
[----:B------:R-:W-:-:S10]  /*0970*/  DMUL R8, R8, R12 ;  /* 0x0000000c08087228 */ /* 0x000fd40000000000 */
        /* <DEDUP_REMOVED lines=12> */
[----:B------:R-:W-:Y:S02]  /*0a40*/  DFMA R14, R14, R18, R8 ;  /* 0x000000120e0e722b */ /* 0x000fe40000000008 */
[----:B------:R-:W-:-:S08]  /*0a50*/  DADD R8, R4, R2 ;  /* 0x0000000004087229 */ /* 0x000fd00000000002 */
[----:B------:R-:W-:Y:S02]  /*0a60*/  FFMA R0, RZ, R17, R15 ;  /* 0x00000011ff007223 */ /* 0x000fe4000000000f */
[----:B------:R0:W1:Y:S03]  /*0a70*/  F2F.F32.F64 R8, R8 ;  /* 0x0000000800087310 */ /* 0x0000660000301000 */
[----:B------:R-:W-:-:S13]  /*0a80*/  FSETP.GT.AND P0, PT, |R0|, 1.469367938527859385e-39, PT ;  /* 0x001000000000780b */ /* 0x000fda0003f04200 */
[----:B01----:R-:W-:Y:S05]  /*0a90*/  @P0 BRA `(.L_x_13) ;  /* 0x0000000000080947 */ /* 0x003fea0003800000 */
[----:B------:R-:W-:-:S07]  /*0aa0*/  MOV R0, 0xac0 ;  /* 0x00000ac000007802 */ /* 0x000fce0000000f00 */
[----:B------:R-:W-:Y:S05]  /*0ab0*/  CALL.REL.NOINC `($__internal_0_$__cuda_sm20_div_rn_f64_full) ;  /* 0x0000000400207944 */ /* 0x000fea0003c00000 */
.L_x_13:
[----:B------:R-:W-:Y:S05]  /*0ac0*/  BSYNC.RECONVERGENT B1 ;  /* 0x0000000000017941 */ /* 0x000fea0003800200 */
.L_x_12:
[----:B------:R-:W-:Y:S01]  /*0ad0*/  IADD3 R6, P0, PT, R6, UR7, RZ ;  /* 0x0000000706067c10 */ /* 0x000fe2000ff1e0ff */
[----:B------:R-:W-:Y:S01]  /*0ae0*/  IMAD.MOV.U32 R4, RZ, RZ, 0x1 ;  /* 0x00000001ff047424 */ /* 0x000fe200078e00ff */
[----:B------:R-:W0:Y:S01]  /*0af0*/  F2F.F64.F32 R8, R8 ;  /* 0x0000000800087310 */ /* 0x000e220000201800 */
[----:B------:R-:W-:Y:S01]  /*0b00*/  BSSY.RECONVERGENT B1, `(.L_x_14) ;  /* 0x000001b000017945 */ /* 0x000fe20003800200 */
[----:B------:R-:W-:-:S06]  /*0b10*/  IADD3.X R7, PT, PT, R7, UR5, RZ, P0, !PT ;  /* 0x0000000507077c10 */ /* 0x000fcc00087fe4ff */
[----:B------:R-:W1:Y:S01]  /*0b20*/  I2F.F64.S64 R2, R6 ;  /* 0x0000000600027312 */ /* 0x000e620000301c00 */
[----:B0-----:R-:W-:Y:S02]  /*0b30*/  DADD R14, R8, R14 ;  /* 0x00000000080e7229 */ /* 0x001fe4000000000e */
[----:B-1----:R-:W-:-:S08]  /*0b40*/  DADD R2, R2, 0.5 ;  /* 0x3fe0000002027429 */ /* 0x002fd00000000000 */
        /* <DEDUP_REMOVED lines=13> */
[----:B------:R-:W-:Y:S01]  /*0c20*/  DFMA R2, R4, R18, R2 ;  /* 0x000000120402722b */ /* 0x000fe20000000002 */
[----:B------:R0:W1:Y:S09]  /*0c30*/  F2F.F32.F64 R5, R14 ;  /* 0x0000000e00057310 */ /* 0x0000720000301000 */
[----:B------:R-:W-:-:S05]  /*0c40*/  FFMA R0, RZ, R17, R3 ;  /* 0x00000011ff007223 */ /* 0x000fca0000000003 */
[----:B------:R-:W-:-:S13]  /*0c50*/  FSETP.GT.AND P0, PT, |R0|, 1.469367938527859385e-39, PT ;  /* 0x001000000000780b */ /* 0x000fda0003f04200 */
[----:B01----:R-:W-:Y:S05]  /*0c60*/  @P0 BRA `(.L_x_15) ;  /* 0x0000000000100947 */ /* 0x003fea0003800000 */
[----:B------:R-:W-:-:S07]  /*0c70*/  MOV R0, 0xc90 ;  /* 0x00000c9000007802 */ /* 0x000fce0000000f00 */
[----:B------:R-:W-:Y:S05]  /*0c80*/  CALL.REL.NOINC `($__internal_0_$__cuda_sm20_div_rn_f64_full) ;  /* 0x0000000000ac7944 */ /* 0x000fea0003c00000 */
[----:B------:R-:W-:Y:S02]  /*0c90*/  IMAD.MOV.U32 R2, RZ, RZ, R14 ;  /* 0x000000ffff027224 */ /* 0x000fe400078e000e */
[----:B------:R-:W-:-:S07]  /*0ca0*/  IMAD.MOV.U32 R3, RZ, RZ, R15 ;  /* 0x000000ffff037224 */ /* 0x000fce00078e000f */
.L_x_15:
[----:B------:R-:W-:Y:S05]  /*0cb0*/  BSYNC.RECONVERGENT B1 ;  /* 0x0000000000017941 */ /* 0x000fea0003800200 */
.L_x_14:
[----:B------:R-:W-:Y:S01]  /*0cc0*/  IADD3 R6, P0, PT, R6, UR7, RZ ;  /* 0x0000000706067c10 */ /* 0x000fe2000ff1e0ff */
[----:B------:R-:W-:Y:S01]  /*0cd0*/  IMAD.MOV.U32 R14, RZ, RZ, 0x1 ;  /* 0x00000001ff0e7424 */ /* 0x000fe200078e00ff */
[----:B------:R-:W-:Y:S01]  /*0ce0*/  F2F.F64.F32 R4, R5 ;  /* 0x0000000500047310 */ /* 0x000fe20000201800 */
        /* <DEDUP_REMOVED lines=25> */
.L_x_17:
[----:B------:R-:W-:Y:S05]  /*0e80*/  BSYNC.RECONVERGENT B1 ;  /* 0x0000000000017941 */ /* 0x000fea0003800200 */
.L_x_16:
[----:B------:R-:W0:Y:S01]  /*0e90*/  F2F.F64.F32 R8, R8 ;  /* 0x0000000800087310 */ /* 0x000e220000201800 */
[----:B------:R-:W-:-:S04]  /*0ea0*/  IADD3 R6, P0, PT, R6, UR7, RZ ;  /* 0x0000000706067c10 */ /* 0x000fc8000ff1e0ff */
[----:B------:R-:W-:Y:S02]  /*0eb0*/  IADD3.X R7, PT, PT, R7, UR5, RZ, P0, !PT ;  /* 0x0000000507077c10 */ /* 0x000fe400087fe4ff */
[----:B------:R-:W-:-:S04]  /*0ec0*/  ISETP.GE.U32.AND P0, PT, R6, UR6, PT ;  /* 0x0000000606007c0c */ /* 0x000fc8000bf06070 */
[----:B------:R-:W-:Y:S01]  /*0ed0*/  ISETP.GE.AND.EX P0, PT, R7, UR12, PT, P0 ;  /* 0x0000000c07007c0c */ /* 0x000fe2000bf06300 */
[----:B0-----:R-:W-:-:S06]  /*0ee0*/  DADD R14, R8, R14 ;  /* 0x00000000080e7229 */ /* 0x001fcc000000000e */
[----:B------:R3:W4:Y:S06]  /*0ef0*/  F2F.F32.F64 R5, R14 ;  /* 0x0000000e00057310 */ /* 0x00072c0000301000 */
[----:B------:R-:W-:Y:S05]  /*0f00*/  @!P0 BRA `(.L_x_18) ;  /* 0xfffffff800148947 */ /* 0x000fea000383ffff */
.L_x_9:
[----:B------:R-:W-:Y:S05]  /*0f10*/  BSYNC.RECONVERGENT B0 ;  /* 0x0000000000007941 */ /* 0x000fea0003800200 */
.L_x_8:
[----:B--2-45:R-:W-:Y:S01]  /*0f20*/  STG.E desc[UR10][R10.64], R5 ;  /* 0x000000050a007986 */ /* 0x034fe2000c10190a */
[----:B------:R-:W-:Y:S05]  /*0f30*/  EXIT ;  /* 0x000000000000794d */ /* 0x000fea0003800000 */
        .weak           $__internal_0_$__cuda_sm20_div_rn_f64_full
        .type           $__internal_0_$__cuda_sm20_div_rn_f64_full,@function
        .size           $__internal_0_$__cuda_sm20_div_rn_f64_full,($__internal_1_$__cuda_sm20_div_u64 - $__internal_0_$__cuda_sm20_div_rn_f64_full)
$__internal_0_$__cuda_sm20_div_rn_f64_full:
[C---:B------:R-:W-:Y:S01]  /*0f40*/  FSETP.GEU.AND P1, PT, |R17|.reuse, 1.469367938527859385e-39, PT ;  /* 0x001000001100780b */ /* 0x040fe20003f2e200 */
[----:B------:R-:W-:Y:S01]  /*0f50*/  IMAD.MOV.U32 R2, RZ, RZ, 0x1 ;  /* 0x00000001ff027424 */ /* 0x000fe200078e00ff */
[----:B------:R-:W-:Y:S01]  /*0f60*/  LOP3.LUT R14, R17, 0x800fffff, RZ, 0xc0, !PT ;  /* 0x800fffff110e7812 */ /* 0x000fe200078ec0ff */
[----:B------:R-:W-:Y:S02]  /*0f70*/  IMAD.U32 R19, RZ, RZ, UR8 ;  /* 0x00000008ff137e24 */ /* 0x000fe4000f8e00ff */
[----:B------:R-:W-:Y:S01]  /*0f80*/  IMAD.MOV.U32 R4, RZ, RZ, 0x1ca00000 ;  /* 0x1ca00000ff047424 */ /* 0x000fe200078e00ff */
[----:B------:R-:W-:Y:S01]  /*0f90*/  LOP3.LUT R15, R14, 0x3ff00000, RZ, 0xfc, !PT ;  /* 0x3ff000000e0f7812 */ /* 0x000fe200078efcff */
[----:B------:R-:W-:Y:S02]  /*0fa0*/  IMAD.MOV.U32 R14, RZ, RZ, R16 ;  /* 0x000000ffff0e7224 */ /* 0x000fe400078e0010 */
[----:B------:R-:W-:-:S04]  /*0fb0*/  IMAD.U32 R18, RZ, RZ, UR4 ;  /* 0x00000004ff127e24 */ /* 0x000fc8000f8e00ff */
[----:B------:R-:W-:-:S06]  /*0fc0*/  @!P1 DMUL R14, R16, 8.98846567431157953865e+307 ;  /* 0x7fe00000100e9828 */ /* 0x000fcc0000000000 */
[----:B------:R-:W0:Y:S02]  /*0fd0*/  MUFU.RCP64H R3, R15 ;  /* 0x0000000f00037308 */ /* 0x000e240000001800 */
[----:B0-----:R-:W-:-:S08]  /*0fe0*/  DFMA R20, R2, -R14, 1 ;  /* 0x3ff000000214742b */ /* 0x001fd0000000080e */
[----:B------:R-:W-:-:S08]  /*0ff0*/  DFMA R20, R20, R20, R20 ;  /* 0x000000141414722b */ /* 0x000fd00000000014 */
[----:B------:R-:W-:Y:S01]  /*1000*/  DFMA R20, R2, R20, R2 ;  /* 0x000000140214722b */ /* 0x000fe20000000002 */
[----:B------:R-:W-:Y:S02]  /*1010*/  LOP3.LUT R2, R17, 0x7ff00000, RZ, 0xc0, !PT ;  /* 0x7ff0000011027812 */ /* 0x000fe400078ec0ff */
[----:B------:R-:W-:-:S04]  /*1020*/  LOP3.LUT R3, R19, 0x7ff00000, RZ, 0xc0, !PT ;  /* 0x7ff0000013037812 */ /* 0x000fc800078ec0ff */
[----:B------:R-:W-:Y:S01]  /*1030*/  ISETP.GE.U32.AND P2, PT, R3, R2, PT ;  /* 0x000000020300720c */ /* 0x000fe20003f46070 */
[----:B------:R-:W-:Y:S01]  /*1040*/  DFMA R22, R20, -R14, 1 ;  /* 0x3ff000001416742b */ /* 0x000fe2000000080e */
[----:B------:R-:W-:Y:S02]  /*1050*/  IMAD.MOV.U32 R30, RZ, RZ, R3 ;  /* 0x000000ffff1e7224 */ /* 0x000fe400078e0003 */
[----:B------:R-:W-:Y:S02]  /*1060*/  SEL R25, R4, 0x63400000, !P2 ;  /* 0x6340000004197807 */ /* 0x000fe40005000000 */
[----:B------:R-:W-:-:S03]  /*1070*/  FSETP.GEU.AND P2, PT, |R19|, 1.469367938527859385e-39, PT ;  /* 0x001000001300780b */ /* 0x000fc60003f4e200 */
[----:B------:R-:W-:Y:S01]  /*1080*/  DFMA R20, R20, R22, R20 ;  /* 0x000000161414722b */ /* 0x000fe20000000014 */
[----:B------:R-:W-:Y:S01]  /*1090*/  LOP3.LUT R23, R25, 0x800fffff, R19, 0xf8, !PT ;  /* 0x800fffff19177812 */ /* 0x000fe200078ef813 */
[----:B------:R-:W-:-:S08]  /*10a0*/  IMAD.MOV.U32 R22, RZ, RZ, R18 ;  /* 0x000000ffff167224 */ /* 0x000fd000078e0012 */
[----:B------:R-:W-:Y:S05]  /*10b0*/  @P2 BRA `(.L_x_19) ;  /* 0x0000000000202947 */ /* 0x000fea0003800000 */
[----:B------:R-:W-:-:S04]  /*10c0*/  LOP3.LUT R24, R17, 0x7ff00000, RZ, 0xc0, !PT ;  /* 0x7ff0000011187812 */ /* 0x000fc800078ec0ff */
[----:B------:R-:W-:Y:S01]  /*10d0*/  ISETP.GE.U32.AND P2, PT, R3, R24, PT ;  /* 0x000000180300720c */ /* 0x000fe20003f46070 */
[----:B------:R-:W-:-:S03]  /*10e0*/  IMAD.MOV.U32 R24, RZ, RZ, RZ ;  /* 0x000000ffff187224 */ /* 0x000fc600078e00ff */
[----:B------:R-:W-:-:S04]  /*10f0*/  SEL R25, R4, 0x63400000, !P2 ;  /* 0x6340000004197807 */ /* 0x000fc80005000000 */
[----:B------:R-:W-:-:S04]  /*1100*/  LOP3.LUT R25, R25, 0x80000000, R19, 0xf8, !PT ;  /* 0x8000000019197812 */ /* 0x000fc800078ef813 */
[----:B------:R-:W-:-:S06]  /*1110*/  LOP3.LUT R25, R25, 0x100000, RZ, 0xfc, !PT ;  /* 0x0010000019197812 */ /* 0x000fcc00078efcff */
[----:B------:R-:W-:-:S10]  /*1120*/  DFMA R22, R22, 2, -R24 ;  /* 0x400000001616782b */ /* 0x000fd40000000818 */
[----:B------:R-:W-:-:S07]  /*1130*/  LOP3.LUT R30, R23, 0x7ff00000, RZ, 0xc0, !PT ;  /* 0x7ff00000171e7812 */ /* 0x000fce00078ec0ff */
.L_x_19:
[----:B------:R-:W-:Y:S01]  /*1140*/  DMUL R24, R20, R22 ;  /* 0x0000001614187228 */ /* 0x000fe20000000000 */
[----:B------:R-:W-:Y:S07]  /*1150*/  BSSY.RECONVERGENT B2, `(.L_x_20) ;  /* 0x000003a000027945 */ /* 0x000fee0003800200 */
[----:B------:R-:W-:-:S08]  /*1160*/  DFMA R26, R24, -R14, R22 ;  /* 0x8000000e181a722b */ /* 0x000fd00000000016 */
[----:B------:R-:W-:Y:S01]  /*1170*/  DFMA R26, R20, R26, R24 ;  /* 0x0000001a141a722b */ /* 0x000fe20000000018 */
[----:B------:R-:W-:Y:S01]  /*1180*/  IMAD.MOV.U32 R21, RZ, RZ, R2 ;  /* 0x000000ffff157224 */ /* 0x000fe200078e0002 */
[----:B------:R-:W-:Y:S01]  /*1190*/  @!P1 LOP3.LUT R21, R15, 0x7ff00000, RZ, 0xc0, !PT ;  /* 0x7ff000000f159812 */ /* 0x000fe200078ec0ff */
[----:B------:R-:W-:-:S05]  /*11a0*/  VIADD R2, R30, 0xffffffff ;  /* 0xffffffff1e027836 */ /* 0x000fca0000000000 */
[----:B------:R-:W-:Y:S01]  /*11b0*/  ISETP.GT.U32.AND P1, PT, R2, 0x7feffffe, PT ;  /* 0x7feffffe0200780c */ /* 0x000fe20003f24070 */
[----:B------:R-:W-:-:S05]  /*11c0*/  VIADD R2, R21, 0xffffffff ;  /* 0xffffffff15027836 */ /* 0x000fca0000000000 */
[----:B------:R-:W-:-:S13]  /*11d0*/  ISETP.GT.U32.OR P1, PT, R2, 0x7feffffe, P1 ;  /* 0x7feffffe0200780c */ /* 0x000fda0000f24470 */
[----:B------:R-:W-:Y:S05]  /*11e0*/  @P1 BRA `(.L_x_21) ;  /* 0x00000000006c1947 */ /* 0x000fea0003800000 */
[----:B------:R-:W-:-:S04]  /*11f0*/  LOP3.LUT R18, R17, 0x7ff00000, RZ, 0xc0, !PT ;  /* 0x7ff0000011127812 */ /* 0x000fc800078ec0ff */
[CC--:B------:R-:W-:Y:S02]  /*1200*/  VIADDMNMX R2, R3.reuse, -R18.reuse, 0xb9600000, !PT ;  /* 0xb960000003027446 */ /* 0x0c0fe40007800912 */
[----:B------:R-:W-:Y:S01]  /*1210*/  ISETP.GE.U32.AND P1, PT, R3, R18, PT ;  /* 0x000000120300720c */ /* 0x000fe20003f26070 */
[----:B------:R-:W-:Y:S01]  /*1220*/  IMAD.MOV.U32 R18, RZ, RZ, RZ ;  /* 0x000000ffff127224 */ /* 0x000fe200078e00ff */
[----:B------:R-:W-:Y:S02]  /*1230*/  VIMNMX R2, PT, PT, R2, 0x46a00000, PT ;  /* 0x46a0000002027848 */ /* 0x000fe40003fe0100 */
[----:B------:R-:W-:-:S05]  /*1240*/  SEL R3, R4, 0x63400000, !P1 ;  /* 0x6340000004037807 */ /* 0x000fca0004800000 */
[----:B------:R-:W-:-:S04]  /*1250*/  IMAD.IADD R4, R2, 0x1, -R3 ;  /* 0x0000000102047824 */ /* 0x000fc800078e0a03 */
[----:B------:R-:W-:-:S06]  /*1260*/  VIADD R19, R4, 0x7fe00000 ;  /* 0x7fe0000004137836 */ /* 0x000fcc0000000000 */
[----:B------:R-:W-:-:S10]  /*1270*/  DMUL R2, R26, R18 ;  /* 0x000000121a027228 */ /* 0x000fd40000000000 */
[----:B------:R-:W-:-:S13]  /*1280*/  FSETP.GTU.AND P1, PT, |R3|, 1.469367938527859385e-39, PT ;  /* 0x001000000300780b */ /* 0x000fda0003f2c200 */
[----:B------:R-:W-:Y:S05]  /*1290*/  @P1 BRA `(.L_x_22) ;  /* 0x0000000000941947 */ /* 0x000fea0003800000 */
[----:B------:R-:W-:Y:S01]  /*12a0*/  DFMA R14, R26, -R14, R22 ;  /* 0x8000000e1a0e722b */ /* 0x000fe20000000016 */
[----:B------:R-:W-:-:S09]  /*12b0*/  IMAD.MOV.U32 R18, RZ, RZ, RZ ;  /* 0x000000ffff127224 */ /* 0x000fd200078e00ff */
[C---:B------:R-:W-:Y:S02]  /*12c0*/  FSETP.NEU.AND P1, PT, R15.reuse, RZ, PT ;  /* 0x000000ff0f00720b */ /* 0x040fe40003f2d000 */
[----:B------:R-:W-:-:S04]  /*12d0*/  LOP3.LUT R17, R15, 0x80000000, R17, 0x48, !PT ;  /* 0x800000000f117812 */ /* 0x000fc800078e4811 */
[----:B------:R-:W-:-:S07]  /*12e0*/  LOP3.LUT R19, R17, R19, RZ, 0xfc, !PT ;  /* 0x0000001311137212 */ /* 0x000fce00078efcff */
[----:B------:R-:W-:Y:S05]  /*12f0*/  @!P1 BRA `(.L_x_22) ;  /* 0x00000000007c9947 */ /* 0x000fea0003800000 */
[----:B------:R-:W-:Y:S01]  /*1300*/  IMAD.MOV R15, RZ, RZ, -R4 ;  /* 0x000000ffff0f7224 */ /* 0x000fe200078e0a04 */
[----:B------:R-:W-:Y:S01]  /*1310*/  DMUL.RP R18, R26, R18 ;  /* 0x000000121a127228 */ /* 0x000fe20000008000 */
[----:B------:R-:W-:-:S06]  /*1320*/  IMAD.MOV.U32 R14, RZ, RZ, RZ ;  /* 0x000000ffff0e7224 */ /* 0x000fcc00078e00ff */
[----:B------:R-:W-:-:S03]  /*1330*/  DFMA R14, R2, -R14, R26 ;  /* 0x8000000e020e722b */ /* 0x000fc6000000001a */
[----:B------:R-:W-:-:S03]  /*1340*/  LOP3.LUT R17, R19, R17, RZ, 0x3c, !PT ;  /* 0x0000001113117212 */ /* 0x000fc600078e3cff */
[----:B------:R-:W-:-:S04]  /*1350*/  IADD3 R14, PT, PT, -R4, -0x43300000, RZ ;  /* 0xbcd00000040e7810 */ /* 0x000fc80007ffe1ff */
[----:B------:R-:W-:-:S04]  /*1360*/  FSETP.NEU.AND P1, PT, |R15|, R14, PT ;  /* 0x0000000e0f00720b */ /* 0x000fc80003f2d200 */
[----:B------:R-:W-:Y:S02]  /*1370*/  FSEL R2, R18, R2, !P1 ;  /* 0x0000000212027208 */ /* 0x000fe40004800000 */
[----:B------:R-:W-:Y:S01]  /*1380*/  FSEL R3, R17, R3, !P1 ;  /* 0x0000000311037208 */ /* 0x000fe20004800000 */
[----:B------:R-:W-:Y:S06]  /*1390*/  BRA `(.L_x_22) ;  /* 0x0000000000547947 */ /* 0x000fec0003800000 */
.L_x_21:
[----:B------:R-:W-:-:S14]  /*13a0*/  DSETP.NAN.AND P1, PT, R18, R18, PT ;  /* 0x000000121200722a */ /* 0x000fdc0003f28000 */
[----:B------:R-:W-:Y:S05]  /*13b0*/  @P1 BRA `(.L_x_23) ;  /* 0x0000000000441947 */ /* 0x000fea0003800000 */
[----:B------:R-:W-:-:S14]  /*13c0*/  DSETP.NAN.AND P1, PT, R16, R16, PT ;  /* 0x000000101000722a */ /* 0x000fdc0003f28000 */
[----:B------:R-:W-:Y:S05]  /*13d0*/  @P1 BRA `(.L_x_24) ;  /* 0x0000000000301947 */ /* 0x000fea0003800000 */
[----:B------:R-:W-:Y:S01]  /*13e0*/  ISETP.NE.AND P1, PT, R30, R21, PT ;  /* 0x000000151e00720c */ /* 0x000fe20003f25270 */
[----:B------:R-:W-:Y:S02]  /*13f0*/  IMAD.MOV.U32 R2, RZ, RZ, 0x0 ;  /* 0x00000000ff027424 */ /* 0x000fe400078e00ff */
[----:B------:R-:W-:-:S10]  /*1400*/  IMAD.MOV.U32 R3, RZ, RZ, -0x80000 ;  /* 0xfff80000ff037424 */ /* 0x000fd400078e00ff */
[----:B------:R-:W-:Y:S05]  /*1410*/  @!P1 BRA `(.L_x_22) ;  /* 0x0000000000349947 */ /* 0x000fea0003800000 */
[----:B------:R-:W-:Y:S02]  /*1420*/  ISETP.NE.AND P1, PT, R30, 0x7ff00000, PT ;  /* 0x7ff000001e00780c */ /* 0x000fe40003f25270 */
[----:B------:R-:W-:Y:S02]  /*1430*/  LOP3.LUT R3, R19, 0x80000000, R17, 0x48, !PT ;  /* 0x8000000013037812 */ /* 0x000fe400078e4811 */
[----:B------:R-:W-:-:S13]  /*1440*/  ISETP.EQ.OR P1, PT, R21, RZ, !P1 ;  /* 0x000000ff1500720c */ /* 0x000fda0004f22670 */
[----:B------:R-:W-:Y:S01]  /*1450*/  @P1 LOP3.LUT R4, R3, 0x7ff00000, RZ, 0xfc, !PT ;  /* 0x7ff0000003041812 */ /* 0x000fe200078efcff */
[----:B------:R-:W-:Y:S02]  /*1460*/  @!P1 IMAD.MOV.U32 R2, RZ, RZ, RZ ;  /* 0x000000ffff029224 */ /* 0x000fe400078e00ff */
[----:B------:R-:W-:Y:S02]  /*1470*/  @P1 IMAD.MOV.U32 R2, RZ, RZ, RZ ;  /* 0x000000ffff021224 */ /* 0x000fe400078e00ff */
[----:B------:R-:W-:Y:S01]  /*1480*/  @P1 IMAD.MOV.U32 R3, RZ, RZ, R4 ;  /* 0x000000ffff031224 */ /* 0x000fe200078e0004 */
[----:B------:R-:W-:Y:S06]  /*1490*/  BRA `(.L_x_22) ;  /* 0x0000000000147947 */ /* 0x000fec0003800000 */
.L_x_24:
[----:B------:R-:W-:Y:S01]  /*14a0*/  LOP3.LUT R3, R17, 0x80000, RZ, 0xfc, !PT ;  /* 0x0008000011037812 */ /* 0x000fe200078efcff */
[----:B------:R-:W-:Y:S01]  /*14b0*/  IMAD.MOV.U32 R2, RZ, RZ, R16 ;  /* 0x000000ffff027224 */ /* 0x000fe200078e0010 */
[----:B------:R-:W-:Y:S06]  /*14c0*/  BRA `(.L_x_22) ;  /* 0x0000000000087947 */ /* 0x000fec0003800000 */
.L_x_23:
[----:B------:R-:W-:Y:S01]  /*14d0*/  LOP3.LUT R3, R19, 0x80000, RZ, 0xfc, !PT ;  /* 0x0008000013037812 */ /* 0x000fe200078efcff */
[----:B------:R-:W-:-:S07]  /*14e0*/  IMAD.MOV.U32 R2, RZ, RZ, R18 ;  /* 0x000000ffff027224 */ /* 0x000fce00078e0012 */
.L_x_22:
[----:B------:R-:W-:Y:S05]  /*14f0*/  BSYNC.RECONVERGENT B2 ;  /* 0x0000000000027941 */ /* 0x000fea0003800200 */
.L_x_20:
[----:B------:R-:W-:Y:S02]  /*1500*/  IMAD.MOV.U32 R14, RZ, RZ, R2 ;  /* 0x000000ffff0e7224 */ /* 0x000fe400078e0002 */
[----:B------:R-:W-:Y:S02]  /*1510*/  IMAD.MOV.U32 R15, RZ, RZ, R3 ;  /* 0x000000ffff0f7224 */ /* 0x000fe400078e0003 */
[----:B------:R-:W-:Y:S02]  /*1520*/  IMAD.MOV.U32 R2, RZ, RZ, R0 ;  /* 0x000000ffff027224 */ /* 0x000fe400078e0000 */
[----:B------:R-:W-:-:S04]  /*1530*/  IMAD.MOV.U32 R3, RZ, RZ, 0x0 ;  /* 0x00000000ff037424 */ /* 0x000fc800078e00ff */
[----:B------:R-:W-:Y:S05]  /*1540*/  RET.REL.NODEC R2 `(_Z6cal_piPfifii) ;  /* 0xffffffe802ac7950 */ /* 0x000fea0003c3ffff */
        .weak           $__internal_1_$__cuda_sm20_div_u64
        .type           $__internal_1_$__cuda_sm20_div_u64,@function
        .size           $__internal_1_$__cuda_sm20_div_u64,(.L_x_27 - $__internal_1_$__cuda_sm20_div_u64)
$__internal_1_$__cuda_sm20_div_u64:
[----:B------:R-:W-:Y:S02]  /*1550*/  UMOV UR4, UR7 ;  /* 0x0000000700047c82 */ /* 0x000fe40008000000 */
[----:B------:R-:W0:Y:S08]  /*1560*/  I2F.U64.RP R4, UR4 ;  /* 0x0000000400047d12 */ /* 0x000e300008309000 */
[----:B0-----:R-:W0:Y:S02]  /*1570*/  MUFU.RCP R4, R4 ;  /* 0x0000000400047308 */ /* 0x001e240000001000 */
[----:B0-----:R-:W-:-:S06]  /*1580*/  VIADD R8, R4, 0x1ffffffe ;  /* 0x1ffffffe04087836 */ /* 0x001fcc0000000000 */
[----:B------:R-:W0:Y:S02]  /*1590*/  F2I.U64.TRUNC R8, R8 ;  /* 0x0000000800087311 */ /* 0x000e24000020d800 */
[----:B0-----:R-:W-:-:S04]  /*15a0*/  IMAD.WIDE.U32 R12, R8, UR7, RZ ;  /* 0x00000007080c7c25 */ /* 0x001fc8000f8e00ff */
[----:B------:R-:W-:Y:S01]  /*15b0*/  IMAD R13, R8, UR5, R13 ;  /* 0x00000005080d7c24 */ /* 0x000fe2000f8e020d */
[----:B------:R-:W-:-:S03]  /*15c0*/  IADD3 R15, P0, PT, RZ, -R12, RZ ;  /* 0x8000000cff0f7210 */ /* 0x000fc60007f1e0ff */
[----:B------:R-:W-:Y:S02]  /*15d0*/  IMAD R13, R9, UR7, R13 ;  /* 0x00000007090d7c24 */ /* 0x000fe4000f8e020d */
[----:B------:R-:W-:-:S04]  /*15e0*/  IMAD.HI.U32 R12, R8, R15, RZ ;  /* 0x0000000f080c7227 */ /* 0x000fc800078e00ff */
[----:B------:R-:W-:Y:S02]  /*15f0*/  IMAD.X R17, RZ, RZ, ~R13, P0 ;  /* 0x000000ffff117224 */ /* 0x000fe400000e0e0d */
[----:B------:R-:W-:Y:S02]  /*1600*/  IMAD.MOV.U32 R13, RZ, RZ, R8 ;  /* 0x000000ffff0d7224 */ /* 0x000fe400078e0008 */
[-C--:B------:R-:W-:Y:S02]  /*1610*/  IMAD R19, R9, R17.reuse, RZ ;  /* 0x0000001109137224 */ /* 0x080fe400078e02ff */
[----:B------:R-:W-:-:S04]  /*1620*/  IMAD.WIDE.U32 R12, P0, R8, R17, R12 ;  /* 0x00000011080c7225 */ /* 0x000fc8000780000c */
[----:B------:R-:W-:-:S04]  /*1630*/  IMAD.HI.U32 R17, R9, R17, RZ ;  /* 0x0000001109117227 */ /* 0x000fc800078e00ff */
[----:B------:R-:W-:-:S04]  /*1640*/  IMAD.HI.U32 R12, P1, R9, R15, R12 ;  /* 0x0000000f090c7227 */ /* 0x000fc8000782000c */
[----:B------:R-:W-:Y:S01]  /*1650*/  IMAD.X R4, R17, 0x1, R9, P0 ;  /* 0x0000000111047824 */ /* 0x000fe200000e0609 */
[----:B------:R-:W-:-:S04]  /*1660*/  IADD3 R13, P2, PT, R19, R12, RZ ;  /* 0x0000000c130d7210 */ /* 0x000fc80007f5e0ff */
[----:B------:R-:W-:Y:S01]  /*1670*/  IADD3.X R15, PT, PT, RZ, RZ, R4, P2, P1 ;  /* 0x000000ffff0f7210 */ /* 0x000fe200017e2404 */
[----:B------:R-:W-:-:S04]  /*1680*/  IMAD.WIDE.U32 R8, R13, UR7, RZ ;  /* 0x000000070d087c25 */ /* 0x000fc8000f8e00ff */
[----:B------:R-:W-:Y:S01]  /*1690*/  IMAD R4, R13, UR5, R9 ;  /* 0x000000050d047c24 */ /* 0x000fe2000f8e0209 */
[----:B------:R-:W-:-:S03]  /*16a0*/  IADD3 R9, P0, PT, RZ, -R8, RZ ;  /* 0x80000008ff097210 */ /* 0x000fc60007f1e0ff */
[----:B------:R-:W-:Y:S02]  /*16b0*/  IMAD R4, R15, UR7, R4 ;  /* 0x000000070f047c24 */ /* 0x000fe4000f8e0204 */
[----:B------:R-:W-:-:S04]  /*16c0*/  IMAD.HI.U32 R12, R13, R9, RZ ;  /* 0x000000090d0c7227 */ /* 0x000fc800078e00ff */
[----:B------:R-:W-:-:S04]  /*16d0*/  IMAD.X R4, RZ, RZ, ~R4, P0 ;  /* 0x000000ffff047224 */ /* 0x000fc800000e0e04 */
[----:B------:R-:W-:-:S04]  /*16e0*/  IMAD.WIDE.U32 R12, P0, R13, R4, R12 ;  /* 0x000000040d0c7225 */ /* 0x000fc8000780000c */
[C---:B------:R-:W-:Y:S02]  /*16f0*/  IMAD R8, R15.reuse, R4, RZ ;  /* 0x000000040f087224 */ /* 0x040fe400078e02ff */
[----:B------:R-:W-:-:S04]  /*1700*/  IMAD.HI.U32 R13, P1, R15, R9, R12 ;  /* 0x000000090f0d7227 */ /* 0x000fc8000782000c */
[----:B------:R-:W-:Y:S01]  /*1710*/  IMAD.HI.U32 R4, R15, R4, RZ ;  /* 0x000000040f047227 */ /* 0x000fe200078e00ff */
[----:B------:R-:W-:-:S03]  /*1720*/  IADD3 R13, P2, PT, R8, R13, RZ ;  /* 0x0000000d080d7210 */ /* 0x000fc60007f5e0ff */
[----:B------:R-:W-:Y:S02]  /*1730*/  IMAD.X R15, R4, 0x1, R15, P0 ;  /* 0x00000001040f7824 */ /* 0x000fe400000e060f */
[----:B------:R-:W-:-:S03]  /*1740*/  IMAD.HI.U32 R8, R13, R0, RZ ;  /* 0x000000000d087227 */ /* 0x000fc600078e00ff */
[----:B------:R-:W-:Y:S01]  /*1750*/  IADD3.X R15, PT, PT, RZ, RZ, R15, P2, P1 ;  /* 0x000000ffff0f7210 */ /* 0x000fe200017e240f */
[----:B------:R-:W-:Y:S02]  /*1760*/  IMAD.MOV.U32 R9, RZ, RZ, RZ ;  /* 0x000000ffff097224 */ /* 0x000fe400078e00ff */
[----:B------:R-:W-:-:S04]  /*1770*/  IMAD.WIDE.U32 R8, R13, R3, R8 ;  /* 0x000000030d087225 */ /* 0x000fc800078e0008 */
[C---:B------:R-:W-:Y:S02]  /*1780*/  IMAD R13, R15.reuse, R3, RZ ;  /* 0x000000030f0d7224 */ /* 0x040fe400078e02ff */
[----:B------:R-:W-:-:S04]  /*1790*/  IMAD.HI.U32 R8, P0, R15, R0, R8 ;  /* 0x000000000f087227 */ /* 0x000fc80007800008 */
[----:B------:R-:W-:Y:S01]  /*17a0*/  IMAD.HI.U32 R4, R15, R3, RZ ;  /* 0x000000030f047227 */ /* 0x000fe200078e00ff */
[----:B------:R-:W-:-:S03]  /*17b0*/  IADD3 R13, P1, PT, R13, R8, RZ ;  /* 0x000000080d0d7210 */ /* 0x000fc60007f3e0ff */
[----:B------:R-:W-:Y:S02]  /*17c0*/  IMAD.X R4, RZ, RZ, R4, P0 ;  /* 0x000000ffff047224 */ /* 0x000fe400000e0604 */
[----:B------:R-:W-:-:S04]  /*17d0*/  IMAD.WIDE.U32 R8, R13, UR7, RZ ;  /* 0x000000070d087c25 */ /* 0x000fc8000f8e00ff */
[----:B------:R-:W-:Y:S01]  /*17e0*/  IMAD.X R4, RZ, RZ, R4, P1 ;  /* 0x000000ffff047224 */ /* 0x000fe200008e0604 */
[----:B------:R-:W-:Y:S01]  /*17f0*/  IADD3 R15, P1, PT, -R8, R0, RZ ;  /* 0x00000000080f7210 */ /* 0x000fe20007f3e1ff */
[----:B------:R-:W-:-:S03]  /*1800*/  IMAD R9, R13, UR5, R9 ;  /* 0x000000050d097c24 */ /* 0x000fc6000f8e0209 */
[C---:B------:R-:W-:Y:S01]  /*1810*/  ISETP.GE.U32.AND P0, PT, R15.reuse, UR7, PT ;  /* 0x000000070f007c0c */ /* 0x040fe2000bf06070 */
[----:B------:R-:W-:Y:S01]  /*1820*/  IMAD R0, R4, UR7, R9 ;  /* 0x0000000704007c24 */ /* 0x000fe2000f8e0209 */
[----:B------:R-:W-:-:S03]  /*1830*/  IADD3 R8, P2, PT, R15, -UR7, RZ ;  /* 0x800000070f087c10 */ /* 0x000fc6000ff5e0ff */
[----:B------:R-:W-:Y:S01]  /*1840*/  IMAD.X R12, R3, 0x1, ~R0, P1 ;  /* 0x00000001030c7824 */ /* 0x000fe200008e0e00 */
[----:B------:R-:W-:-:S04]  /*1850*/  IADD3 R0, P1, PT, R13, 0x1, RZ ;  /* 0x000000010d007810 */ /* 0x000fc80007f3e0ff */
[C---:B------:R-:W-:Y:S01]  /*1860*/  ISETP.GE.U32.AND.EX P0, PT, R12.reuse, UR5, PT, P0 ;  /* 0x000000050c007c0c */ /* 0x040fe2000bf06100 */
[----:B------:R-:W-:Y:S01]  /*1870*/  IMAD.X R3, RZ, RZ, R4, P1 ;  /* 0x000000ffff037224 */ /* 0x000fe200008e0604 */
[----:B------:R-:W-:Y:S02]  /*1880*/  IADD3.X R9, PT, PT, R12, ~UR5, RZ, P2, !PT ;  /* 0x800000050c097c10 */ /* 0x000fe400097fe4ff */
[----:B------:R-:W-:Y:S02]  /*1890*/  SEL R8, R8, R15, P0 ;  /* 0x0000000f08087207 */ /* 0x000fe40000000000 */
[----:B------:R-:W-:Y:S02]  /*18a0*/  SEL R13, R0, R13, P0 ;  /* 0x0000000d000d7207 */ /* 0x000fe40000000000 */
[----:B------:R-:W-:Y:S02]  /*18b0*/  SEL R9, R9, R12, P0 ;  /* 0x0000000c09097207 */ /* 0x000fe40000000000 */
[----:B------:R-:W-:Y:S01]  /*18c0*/  SEL R4, R3, R4, P0 ;  /* 0x0000000403047207 */ /* 0x000fe20000000000 */
[----:B------:R-:W-:Y:S01]  /*18d0*/  IMAD.MOV.U32 R3, RZ, RZ, 0x0 ;  /* 0x00000000ff037424 */ /* 0x000fe200078e00ff */
[----:B------:R-:W-:-:S02]  /*18e0*/  ISETP.GE.U32.AND P0, PT, R8, UR7, PT ;  /* 0x0000000708007c0c */ /* 0x000fc4000bf06070 */
[----:B------:R-:W-:Y:S02]  /*18f0*/  IADD3 R0, P2, PT, R13, 0x1, RZ ;  /* 0x000000010d007810 */ /* 0x000fe40007f5e0ff */
[----:B------:R-:W-:Y:S02]  /*1900*/  ISETP.GE.U32.AND.EX P0, PT, R9, UR5, PT, P0 ;  /* 0x0000000509007c0c */ /* 0x000fe4000bf06100 */
[----:B------:R-:W-:Y:S01]  /*1910*/  ISETP.NE.U32.AND P1, PT, RZ, UR7, PT ;  /* 0x00000007ff007c0c */ /* 0x000fe2000bf25070 */
[----:B------:R-:W-:Y:S01]  /*1920*/  IMAD.X R9, RZ, RZ, R4, P2 ;  /* 0x000000ffff097224 */ /* 0x000fe200010e0604 */
[----:B------:R-:W-:Y:S02]  /*1930*/  SEL R0, R0, R13, P0 ;  /* 0x0000000d00007207 */ /* 0x000fe40000000000 */
[----:B------:R-:W-:Y:S02]  /*1940*/  ISETP.NE.AND.EX P1, PT, RZ, UR5, PT, P1 ;  /* 0x00000005ff007c0c */ /* 0x000fe4000bf25310 */
[----:B------:R-:W-:-:S02]  /*1950*/  SEL R9, R9, R4, P0 ;  /* 0x0000000409097207 */ /* 0x000fc40000000000 */
[----:B------:R-:W-:Y:S02]  /*1960*/  SEL R0, R0, 0xffffffff, P1 ;  /* 0xffffffff00007807 */ /* 0x000fe40000800000 */
[----:B------:R-:W-:Y:S01]  /*1970*/  SEL R9, R9, 0xffffffff, P1 ;  /* 0xffffffff09097807 */ /* 0x000fe20000800000 */
[----:B------:R-:W-:Y:S06]  /*1980*/  RET.REL.NODEC R2 `(_Z6cal_piPfifii) ;  /* 0xffffffe4029c7950 */ /* 0x000fec0003c3ffff */
.L_x_25:
[----:B------:R-:W-:-:S00]  /*1990*/  BRA `(.L_x_25) ;  /* 0xfffffffc00fc7947 */ /* 0x000fc0000383ffff */
[----:B------:R-:W-:-:S00]  /*19a0*/  NOP ;  /* 0x0000000000007918 */ /* 0x000fc00000000000 */
        /* <DEDUP_REMOVED lines=13> */
.L_x_27:


//--------------------- .nv.shared.reserved.0     --------------------------
	.section	.nv.shared.reserved.0,"aw",@nobits
	.weak		__nv_reservedSMEM_offset_0_alias
	.size		__nv_reservedSMEM_offset_0_alias, 0, 64
	.other		__nv_reservedSMEM_offset_0_alias,@"STO_CUDA_RESERVED_SHARED STV_DEFAULT"
__nv_reservedSMEM_offset_0_alias:
	.zero		0
	.zero		64


//--------------------- .nv.constant0._Z6cal_piPfifii --------------------------
	.section	.nv.constant0._Z6cal_piPfifii,"a",@progbits
	.sectionflags	@""
	.align	4
.nv.constant0._Z6cal_piPfifii:
	.zero		920


//--------------------- SYMBOLS --------------------------

	.type		.nv.reservedSmem.offset0,@object
	.size		.nv.reservedSmem.offset0,0x4
